	.headerflags	@"EF_CUDA_TEXMODE_UNIFIED EF_CUDA_64BIT_ADDRESS EF_CUDA_ACCELERATORS EF_CUDA_SM90 EF_CUDA_VIRTUAL_SM(EF_CUDA_SM90)"
	.elftype	@"ET_EXEC"


//--------------------- .nv.info                  --------------------------
	.section	.nv.info,"",@"SHT_CUDA_INFO"
	.align	4


	//----- nvinfo : EIATTR_REGCOUNT
	.align		4
        /*0000*/ 	.byte	0x04, 0x2f
        /*0002*/ 	.short	(.L_1 - .L_0)
	.align		4
.L_0:
        /*0004*/ 	.word	index@(triton_poi_fused_clone_0)
        /*0008*/ 	.word	0x0000000c


	//----- nvinfo : EIATTR_MIN_STACK_SIZE
	.align		4
.L_1:
        /*000c*/ 	.byte	0x04, 0x12
        /*000e*/ 	.short	(.L_3 - .L_2)
	.align		4
.L_2:
        /*0010*/ 	.word	index@(triton_poi_fused_clone_0)
        /*0014*/ 	.word	0x00000000


	//----- nvinfo : EIATTR_FRAME_SIZE
	.align		4
.L_3:
        /*0018*/ 	.byte	0x04, 0x11
        /*001a*/ 	.short	(.L_5 - .L_4)
	.align		4
.L_4:
        /*001c*/ 	.word	index@(triton_poi_fused_clone_0)
        /*0020*/ 	.word	0x00000000


	//----- nvinfo : EIATTR_MIN_STACK_SIZE
	.align		4
.L_5:
        /*0024*/ 	.byte	0x04, 0x12
        /*0026*/ 	.short	(.L_7 - .L_6)
	.align		4
.L_6:
        /*0028*/ 	.word	index@(triton_poi_fused_clone_0)
        /*002c*/ 	.word	0x00000000
.L_7:


//--------------------- .nv.info.triton_poi_fused_clone_0 --------------------------
	.section	.nv.info.triton_poi_fused_clone_0,"",@"SHT_CUDA_INFO"
	.sectionflags	@""
	.align	4


	//----- nvinfo : EIATTR_CUDA_API_VERSION
	.align		4
        /*0000*/ 	.byte	0x04, 0x37
        /*0002*/ 	.short	(.L_9 - .L_8)
.L_8:
        /*0004*/ 	.word	0x0000007c


	//----- nvinfo : EIATTR_KPARAM_INFO
	.align		4
.L_9:
        /*0008*/ 	.byte	0x04, 0x17
        /*000a*/ 	.short	(.L_11 - .L_10)
.L_10:
        /*000c*/ 	.word	0x00000000
        /*0010*/ 	.short	0x0001
        /*0012*/ 	.short	0x0008
        /*0014*/ 	.byte	0x00, 0xf0, 0x11, 0x00


	//----- nvinfo : EIATTR_KPARAM_INFO
	.align		4
.L_11:
        /*0018*/ 	.byte	0x04, 0x17
        /*001a*/ 	.short	(.L_13 - .L_12)
.L_12:
        /*001c*/ 	.word	0x00000000
        /*0020*/ 	.short	0x0000
        /*0022*/ 	.short	0x0000
        /*0024*/ 	.byte	0x00, 0xf4, 0x21, 0x00


	//----- nvinfo : EIATTR_SPARSE_MMA_MASK
	.align		4
.L_13:
        /*0028*/ 	.byte	0x03, 0x50
        /*002a*/ 	.short	0x0000


	//----- nvinfo : EIATTR_MAXREG_COUNT
	.align		4
        /*002c*/ 	.byte	0x03, 0x1b
        /*002e*/ 	.short	0x00ff


	//----- nvinfo : EIATTR_EXIT_INSTR_OFFSETS
	.align		4
        /*0030*/ 	.byte	0x04, 0x1c
        /*0032*/ 	.short	(.L_15 - .L_14)


	//   ....[0]....
.L_14:
        /*0034*/ 	.word	0x000001b0


	//   ....[1]....
        /*0038*/ 	.word	0x000001e0


	//----- nvinfo : EIATTR_REQNTID
	.align		4
.L_15:
        /*003c*/ 	.byte	0x04, 0x10
        /*003e*/ 	.short	(.L_17 - .L_16)
.L_16:
        /*0040*/ 	.word	0x00000080
        /*0044*/ 	.word	0x00000001
        /*0048*/ 	.word	0x00000001


	//----- nvinfo : EIATTR_CBANK_PARAM_SIZE
	.align		4
.L_17:
        /*004c*/ 	.byte	0x03, 0x19
        /*004e*/ 	.short	0x000c


	//----- nvinfo : EIATTR_PARAM_CBANK
	.align		4
        /*0050*/ 	.byte	0x04, 0x0a
        /*0052*/ 	.short	(.L_19 - .L_18)
	.align		4
.L_18:
        /*0054*/ 	.word	index@(.nv.constant0.triton_poi_fused_clone_0)
        /*0058*/ 	.short	0x0210
        /*005a*/ 	.short	0x000c


	//----- nvinfo : EIATTR_SW_WAR
	.align		4
.L_19:
        /*005c*/ 	.byte	0x04, 0x36
        /*005e*/ 	.short	(.L_21 - .L_20)
.L_20:
        /*0060*/ 	.word	0x00000008
.L_21:


//--------------------- .nv.callgraph             --------------------------
	.section	.nv.callgraph,"",@"SHT_CUDA_CALLGRAPH"
	.align	4
	.sectionentsize	8
	.align		4
        /*0000*/ 	.word	0x00000000
	.align		4
        /*0004*/ 	.word	0xffffffff
	.align		4
        /*0008*/ 	.word	0x00000000
	.align		4
        /*000c*/ 	.word	0xfffffffe
	.align		4
        /*0010*/ 	.word	0x00000000
	.align		4
        /*0014*/ 	.word	0xfffffffd
	.align		4
        /*0018*/ 	.word	0x00000000
	.align		4
        /*001c*/ 	.word	0xfffffffc


//--------------------- .text.triton_poi_fused_clone_0 --------------------------
	.section	.text.triton_poi_fused_clone_0,"ax",@progbits
	.align	128
        .global         triton_poi_fused_clone_0
        .type           triton_poi_fused_clone_0,@function
        .size           triton_poi_fused_clone_0,(.L_x_1 - triton_poi_fused_clone_0)
        .other          triton_poi_fused_clone_0,@"STO_CUDA_ENTRY STV_DEFAULT"
triton_poi_fused_clone_0:
.text.triton_poi_fused_clone_0:
[----:B------:R-:W0:Y:S02]  /*0000*/  LDC R1, c[0x0][0x28] ;  /* 0x00000a00ff017b82 */ /* 0x000e240000000800 */
[----:B------:R-:W1:Y:S01]  /*0010*/  S2R R0, SR_TID.X ;  /* 0x0000000000007919 */ /* 0x000e620000002100 */
[----:B------:R-:W2:Y:S01]  /*0020*/  S2R R3, SR_CTAID.X ;  /* 0x0000000000037919 */ /* 0x000ea20000002500 */
[----:B-1----:R-:W-:Y:S01]  /*0030*/  IMAD.SHL.U32 R0, R0, 0x2, RZ ;  /* 0x0000000200007824 */ /* 0x002fe200078e00ff */
[----:B--2---:R-:W-:-:S04]  /*0040*/  SHF.R.S32.HI R9, RZ, 0x17, R3 ;  /* 0x00000017ff097819 */ /* 0x004fc80000011403 */
[----:B------:R-:W-:Y:S02]  /*0050*/  LOP3.LUT R0, R0, 0xfe, RZ, 0xc0, !PT ;  /* 0x000000fe00007812 */ /* 0x000fe400078ec0ff */
[----:B------:R-:W-:-:S03]  /*0060*/  SGXT R9, R9, 0x1 ;  /* 0x000000010909781a */ /* 0x000fc60000000200 */
[----:B------:R-:W-:Y:S02]  /*0070*/  IMAD R5, R3, 0x100, R0 ;  /* 0x0000010003057824 */ /* 0x000fe400078e0200 */
[----:B------:R-:W1:Y:S03]  /*0080*/  LDC.64 R2, c[0x0][0x210] ;  /* 0x00008400ff027b82 */ /* 0x000e660000000a00 */
[----:B------:R-:W-:Y:S02]  /*0090*/  SHF.R.S32.HI R0, RZ, 0x1f, R5 ;  /* 0x0000001fff007819 */ /* 0x000fe40000011405 */
[C---:B------:R-:W-:Y:S02]  /*00a0*/  ISETP.GE.AND P2, PT, R5.reuse, 0x100, PT ;  /* 0x000001000500780c */ /* 0x040fe40003f46270 */
[----:B------:R-:W-:Y:S01]  /*00b0*/  LEA.HI R4, R0, R5, RZ, 0x2 ;  /* 0x0000000500047211 */ /* 0x000fe200078f10ff */
[----:B------:R-:W-:-:S03]  /*00c0*/  VIADD R0, R5, 0x1 ;  /* 0x0000000105007836 */ /* 0x000fc60000000000 */
[----:B------:R-:W-:Y:S02]  /*00d0*/  SHF.R.S32.HI R6, RZ, 0x2, R4 ;  /* 0x00000002ff067819 */ /* 0x000fe40000011404 */
[----:B------:R-:W-:Y:S02]  /*00e0*/  LEA.HI R9, R9, R0, RZ, 0x2 ;  /* 0x0000000009097211 */ /* 0x000fe400078f10ff */
[----:B------:R-:W-:Y:S02]  /*00f0*/  LEA.HI R7, R6, R6, RZ, 0x2 ;  /* 0x0000000606077211 */ /* 0x000fe400078f10ff */
[----:B------:R-:W-:Y:S02]  /*0100*/  LOP3.LUT R9, R9, 0xfffffffc, RZ, 0xc0, !PT ;  /* 0xfffffffc09097812 */ /* 0x000fe400078ec0ff */
[----:B------:R-:W-:Y:S02]  /*0110*/  LOP3.LUT R7, R7, 0xfffffffc, RZ, 0xc0, !PT ;  /* 0xfffffffc07077812 */ /* 0x000fe400078ec0ff */
[----:B------:R-:W-:-:S03]  /*0120*/  LOP3.LUT R4, R4, 0xfffffffc, RZ, 0xc0, !PT ;  /* 0xfffffffc04047812 */ /* 0x000fc600078ec0ff */
[----:B------:R-:W-:Y:S02]  /*0130*/  IMAD.IADD R7, R6, 0x1, -R7 ;  /* 0x0000000106077824 */ /* 0x000fe400078e0a07 */
[----:B-1----:R-:W-:-:S03]  /*0140*/  IMAD.WIDE R2, R5, 0x4, R2 ;  /* 0x0000000405027825 */ /* 0x002fc600078e0202 */
[C---:B------:R-:W-:Y:S02]  /*0150*/  IADD3 R9, -R7.reuse, R0, -R9 ;  /* 0x0000000007097210 */ /* 0x040fe40007ffe909 */
[----:B------:R-:W-:Y:S02]  /*0160*/  IADD3 R4, -R7, R5, -R4 ;  /* 0x0000000507047210 */ /* 0x000fe40007ffe904 */
[----:B------:R-:W-:Y:S02]  /*0170*/  ISETP.NE.AND P1, PT, R9, 0x3, PT ;  /* 0x000000030900780c */ /* 0x000fe40003f25270 */
[----:B------:R-:W-:Y:S02]  /*0180*/  ISETP.NE.AND P0, PT, R4, 0x3, PT ;  /* 0x000000030400780c */ /* 0x000fe40003f05270 */
[----:B------:R-:W-:Y:S02]  /*0190*/  SEL R5, RZ, 0x3f800000, P1 ;  /* 0x3f800000ff057807 */ /* 0x000fe40000800000 */
[----:B------:R-:W-:Y:S01]  /*01a0*/  SEL R4, RZ, 0x3f800000, P0 ;  /* 0x3f800000ff047807 */ /* 0x000fe20000000000 */
[----:B------:R-:W-:Y:S08]  /*01b0*/  @P2 EXIT ;  /* 0x000000000000294d */ /* 0x000ff00003800000 */
[----:B------:R-:W-:Y:S02]  /*01c0*/  ULDC.64 UR4, c[0x0][0x208] ;  /* 0x0000820000047ab9 */ /* 0x000fe40000000a00 */
[----:B------:R-:W-:Y:S01]  /*01d0*/  STG.E.64 desc[UR4][R2.64], R4 ;  /* 0x0000000402007986 */ /* 0x000fe2000c101b04 */
[----:B------:R-:W-:Y:S05]  /*01e0*/  EXIT ;  /* 0x000000000000794d */ /* 0x000fea0003800000 */
.L_x_0:
[----:B------:R-:W-:-:S00]  /*01f0*/  BRA `(.L_x_0) ;  /* 0xfffffffc00fc7947 */ /* 0x000fc0000383ffff */
[----:B------:R-:W-:-:S00]  /*0200*/  NOP ;  /* 0x0000000000007918 */ /* 0x000fc00000000000 */
[----:B------:R-:W-:-:S00]  /*0210*/  NOP ;  /* 0x0000000000007918 */ /* 0x000fc00000000000 */
[----:B------:R-:W-:-:S00]  /*0220*/  NOP ;  /* 0x0000000000007918 */ /* 0x000fc00000000000 */
[----:B------:R-:W-:-:S00]  /*0230*/  NOP ;  /* 0x0000000000007918 */ /* 0x000fc00000000000 */
[----:B------:R-:W-:-:S00]  /*0240*/  NOP ;  /* 0x0000000000007918 */ /* 0x000fc00000000000 */
[----:B------:R-:W-:-:S00]  /*0250*/  NOP ;  /* 0x0000000000007918 */ /* 0x000fc00000000000 */
[----:B------:R-:W-:-:S00]  /*0260*/  NOP ;  /* 0x0000000000007918 */ /* 0x000fc00000000000 */
[----:B------:R-:W-:-:S00]  /*0270*/  NOP ;  /* 0x0000000000007918 */ /* 0x000fc00000000000 */
.L_x_1:


//--------------------- .nv.constant0.triton_poi_fused_clone_0 --------------------------
	.section	.nv.constant0.triton_poi_fused_clone_0,"a",@progbits
	.sectionflags	@""
	.align	4
.nv.constant0.triton_poi_fused_clone_0:
	.zero		540
